//
// Generated by NVIDIA NVVM Compiler
//
// Compiler Build ID: CL-36424714
// Cuda compilation tools, release 13.0, V13.0.88
// Based on NVVM 20.0.0
//

.version 9.0
.target sm_100
.address_size 64

	// .globl	_Z21matrix_multiplicationPfS_S_i

.visible .entry _Z21matrix_multiplicationPfS_S_i(
	.param .u64 .ptr .align 1 _Z21matrix_multiplicationPfS_S_i_param_0,
	.param .u64 .ptr .align 1 _Z21matrix_multiplicationPfS_S_i_param_1,
	.param .u64 .ptr .align 1 _Z21matrix_multiplicationPfS_S_i_param_2,
	.param .u32 _Z21matrix_multiplicationPfS_S_i_param_3
)
{
	.reg .pred 	%p<10>;
	.reg .b32 	%r<40>;
	.reg .b32 	%f<67>;
	.reg .b64 	%rd<67>;

	ld.param.u64 	%rd14, [_Z21matrix_multiplicationPfS_S_i_param_1];
	ld.param.u64 	%rd15, [_Z21matrix_multiplicationPfS_S_i_param_2];
	ld.param.u32 	%r18, [_Z21matrix_multiplicationPfS_S_i_param_3];
	cvta.to.global.u64 	%rd1, %rd15;
	cvta.to.global.u64 	%rd2, %rd14;
	mov.u32 	%r19, %tid.x;
	mov.u32 	%r20, %ntid.x;
	mov.u32 	%r21, %ctaid.x;
	mad.lo.s32 	%r1, %r20, %r21, %r19;
	mov.u32 	%r22, %tid.y;
	mov.u32 	%r23, %ntid.y;
	mov.u32 	%r24, %ctaid.y;
	mad.lo.s32 	%r2, %r23, %r24, %r22;
	max.s32 	%r25, %r2, %r1;
	setp.ge.s32 	%p1, %r25, %r18;
	@%p1 bra 	$L__BB0_13;
	mul.lo.s32 	%r3, %r18, %r2;
	and.b32  	%r4, %r18, 7;
	setp.lt.u32 	%p2, %r18, 8;
	mov.f32 	%f66, 0f00000000;
	mov.b32 	%r38, 0;
	@%p2 bra 	$L__BB0_4;
	and.b32  	%r38, %r18, 2147483640;
	neg.s32 	%r36, %r38;
	mul.wide.s32 	%rd16, %r18, 4;
	add.s64 	%rd3, %rd1, %rd16;
	shl.b32 	%r7, %r18, 3;
	mul.wide.s32 	%rd17, %r18, 8;
	add.s64 	%rd4, %rd1, %rd17;
	mul.wide.s32 	%rd18, %r18, 12;
	add.s64 	%rd5, %rd1, %rd18;
	mul.wide.s32 	%rd19, %r18, 16;
	add.s64 	%rd6, %rd1, %rd19;
	mul.wide.s32 	%rd20, %r18, 20;
	add.s64 	%rd7, %rd1, %rd20;
	mul.wide.s32 	%rd21, %r18, 24;
	add.s64 	%rd8, %rd1, %rd21;
	mul.wide.s32 	%rd22, %r18, 28;
	add.s64 	%rd9, %rd1, %rd22;
	mul.wide.u32 	%rd23, %r3, 4;
	add.s64 	%rd24, %rd23, %rd2;
	add.s64 	%rd66, %rd24, 16;
	mov.f32 	%f66, 0f00000000;
	mov.u32 	%r35, %r1;
$L__BB0_3:
	.pragma "nounroll";
	mul.wide.s32 	%rd25, %r35, 4;
	add.s64 	%rd26, %rd3, %rd25;
	add.s64 	%rd27, %rd4, %rd25;
	add.s64 	%rd28, %rd5, %rd25;
	add.s64 	%rd29, %rd6, %rd25;
	add.s64 	%rd30, %rd7, %rd25;
	add.s64 	%rd31, %rd8, %rd25;
	add.s64 	%rd32, %rd9, %rd25;
	add.s64 	%rd33, %rd1, %rd25;
	ld.global.f32 	%f16, [%rd66+-16];
	ld.global.f32 	%f17, [%rd33];
	fma.rn.f32 	%f18, %f16, %f17, %f66;
	ld.global.f32 	%f19, [%rd66+-12];
	ld.global.f32 	%f20, [%rd26];
	fma.rn.f32 	%f21, %f19, %f20, %f18;
	ld.global.f32 	%f22, [%rd66+-8];
	ld.global.f32 	%f23, [%rd27];
	fma.rn.f32 	%f24, %f22, %f23, %f21;
	ld.global.f32 	%f25, [%rd66+-4];
	ld.global.f32 	%f26, [%rd28];
	fma.rn.f32 	%f27, %f25, %f26, %f24;
	ld.global.f32 	%f28, [%rd66];
	ld.global.f32 	%f29, [%rd29];
	fma.rn.f32 	%f30, %f28, %f29, %f27;
	ld.global.f32 	%f31, [%rd66+4];
	ld.global.f32 	%f32, [%rd30];
	fma.rn.f32 	%f33, %f31, %f32, %f30;
	ld.global.f32 	%f34, [%rd66+8];
	ld.global.f32 	%f35, [%rd31];
	fma.rn.f32 	%f36, %f34, %f35, %f33;
	ld.global.f32 	%f37, [%rd66+12];
	ld.global.f32 	%f38, [%rd32];
	fma.rn.f32 	%f66, %f37, %f38, %f36;
	add.s32 	%r36, %r36, 8;
	add.s32 	%r35, %r35, %r7;
	add.s64 	%rd66, %rd66, 32;
	setp.ne.s32 	%p3, %r36, 0;
	@%p3 bra 	$L__BB0_3;
$L__BB0_4:
	setp.eq.s32 	%p4, %r4, 0;
	@%p4 bra 	$L__BB0_12;
	and.b32  	%r13, %r18, 3;
	setp.lt.u32 	%p5, %r4, 4;
	@%p5 bra 	$L__BB0_7;
	add.s32 	%r27, %r38, %r3;
	mul.wide.u32 	%rd34, %r27, 4;
	add.s64 	%rd35, %rd2, %rd34;
	ld.global.f32 	%f40, [%rd35];
	mad.lo.s32 	%r28, %r38, %r18, %r1;
	mul.wide.s32 	%rd36, %r28, 4;
	add.s64 	%rd37, %rd1, %rd36;
	ld.global.f32 	%f41, [%rd37];
	fma.rn.f32 	%f42, %f40, %f41, %f66;
	cvt.u64.u32 	%rd38, %r3;
	cvt.u64.u32 	%rd39, %r38;
	add.s64 	%rd40, %rd39, %rd38;
	shl.b64 	%rd41, %rd40, 2;
	add.s64 	%rd42, %rd2, %rd41;
	ld.global.f32 	%f43, [%rd42+4];
	mul.wide.s32 	%rd43, %r18, 4;
	add.s64 	%rd44, %rd37, %rd43;
	ld.global.f32 	%f44, [%rd44];
	fma.rn.f32 	%f45, %f43, %f44, %f42;
	ld.global.f32 	%f46, [%rd42+8];
	add.s64 	%rd45, %rd44, %rd43;
	ld.global.f32 	%f47, [%rd45];
	fma.rn.f32 	%f48, %f46, %f47, %f45;
	ld.global.f32 	%f49, [%rd42+12];
	add.s64 	%rd46, %rd45, %rd43;
	ld.global.f32 	%f50, [%rd46];
	fma.rn.f32 	%f66, %f49, %f50, %f48;
	add.s32 	%r38, %r38, 4;
$L__BB0_7:
	setp.eq.s32 	%p6, %r13, 0;
	@%p6 bra 	$L__BB0_12;
	setp.eq.s32 	%p7, %r13, 1;
	@%p7 bra 	$L__BB0_10;
	add.s32 	%r29, %r38, %r3;
	mul.wide.u32 	%rd47, %r29, 4;
	add.s64 	%rd48, %rd2, %rd47;
	ld.global.f32 	%f52, [%rd48];
	mad.lo.s32 	%r30, %r38, %r18, %r1;
	mul.wide.s32 	%rd49, %r30, 4;
	add.s64 	%rd50, %rd1, %rd49;
	ld.global.f32 	%f53, [%rd50];
	fma.rn.f32 	%f54, %f52, %f53, %f66;
	cvt.u64.u32 	%rd51, %r3;
	cvt.u64.u32 	%rd52, %r38;
	add.s64 	%rd53, %rd52, %rd51;
	shl.b64 	%rd54, %rd53, 2;
	add.s64 	%rd55, %rd2, %rd54;
	ld.global.f32 	%f55, [%rd55+4];
	mul.wide.s32 	%rd56, %r18, 4;
	add.s64 	%rd57, %rd50, %rd56;
	ld.global.f32 	%f56, [%rd57];
	fma.rn.f32 	%f66, %f55, %f56, %f54;
	add.s32 	%r38, %r38, 2;
$L__BB0_10:
	and.b32  	%r31, %r18, 1;
	setp.eq.b32 	%p8, %r31, 1;
	not.pred 	%p9, %p8;
	@%p9 bra 	$L__BB0_12;
	add.s32 	%r32, %r38, %r3;
	mul.wide.u32 	%rd58, %r32, 4;
	add.s64 	%rd59, %rd2, %rd58;
	ld.global.f32 	%f57, [%rd59];
	mad.lo.s32 	%r33, %r38, %r18, %r1;
	mul.wide.s32 	%rd60, %r33, 4;
	add.s64 	%rd61, %rd1, %rd60;
	ld.global.f32 	%f58, [%rd61];
	fma.rn.f32 	%f66, %f57, %f58, %f66;
$L__BB0_12:
	ld.param.u64 	%rd65, [_Z21matrix_multiplicationPfS_S_i_param_0];
	add.s32 	%r34, %r3, %r1;
	cvta.to.global.u64 	%rd62, %rd65;
	mul.wide.s32 	%rd63, %r34, 4;
	add.s64 	%rd64, %rd62, %rd63;
	st.global.f32 	[%rd64], %f66;
$L__BB0_13:
	ret;

}


// ===== COMPILED SASS (sm_100) =====

	.target	sm_100

	.elftype	@"ET_EXEC"


//--------------------- .note.nv.tkinfo           --------------------------
	.section	.note.nv.tkinfo,"",@"SHT_NOTE"
	.sectionflags	@"SHF_NOTE_NV_TKINFO"
	.tkinfo
        /*0018*/ 	.word	0x00000002
        /*0030*/ 	.string	""
        /*0030*/ 	.string	"ptxas"
        /*0030*/ 	.string	"Cuda compilation tools, release 13.0, V13.0.88"
        /*0030*/ 	.string	"Build cuda_13.0.r13.0/compiler.36424714_0"
        /*0030*/ 	.string	"-arch sm_100 -m 64 "



//--------------------- .note.nv.cuinfo           --------------------------
	.section	.note.nv.cuinfo,"",@"SHT_NOTE"
	.sectionflags	@"SHF_NOTE_NV_CUINFO"
        /*0018*/ 	.short	0x0002
        /*001a*/ 	.short	0x0064
        /*001c*/ 	.short	0x0082
	.zero		2


//--------------------- .nv.info                  --------------------------
	.section	.nv.info,"",@"SHT_CUDA_INFO"
	.align	4


	//----- nvinfo : EIATTR_REGCOUNT
	.align		4
        /*0000*/ 	.byte	0x04, 0x2f
        /*0002*/ 	.short	(.L_1 - .L_0)
	.align		4
.L_0:
        /*0004*/ 	.word	index@(_Z21matrix_multiplicationPfS_S_i)
        /*0008*/ 	.word	0x0000001e


	//----- nvinfo : EIATTR_FRAME_SIZE
	.align		4
.L_1:
        /*000c*/ 	.byte	0x04, 0x11
        /*000e*/ 	.short	(.L_3 - .L_2)
	.align		4
.L_2:
        /*0010*/ 	.word	index@(_Z21matrix_multiplicationPfS_S_i)
        /*0014*/ 	.word	0x00000000


	//----- nvinfo : EIATTR_MIN_STACK_SIZE
	.align		4
.L_3:
        /*0018*/ 	.byte	0x04, 0x12
        /*001a*/ 	.short	(.L_5 - .L_4)
	.align		4
.L_4:
        /*001c*/ 	.word	index@(_Z21matrix_multiplicationPfS_S_i)
        /*0020*/ 	.word	0x00000000
.L_5:


//--------------------- .nv.compat                --------------------------
	.section	.nv.compat,"",@"SHT_CUDA_COMPAT_INFO"
	.align	4
        /*0000*/ 	.byte	0x02, 0x09, 0x00, 0x00, 0x02, 0x02, 0x01, 0x00, 0x02, 0x05, 0x05, 0x00, 0x03, 0x07, 0x01, 0x01
        /*0010*/ 	.byte	0x02, 0x03, 0x00, 0x00, 0x02, 0x06, 0x01, 0x00, 0x04, 0x0b, 0x08, 0x00, 0x09, 0x00, 0x00, 0x00
        /*0020*/ 	.byte	0x00, 0x00, 0x00, 0x00


//--------------------- .nv.info._Z21matrix_multiplicationPfS_S_i --------------------------
	.section	.nv.info._Z21matrix_multiplicationPfS_S_i,"",@"SHT_CUDA_INFO"
	.sectionflags	@""
	.align	4


	//----- nvinfo : EIATTR_CUDA_API_VERSION
	.align		4
        /*0000*/ 	.byte	0x04, 0x37
        /*0002*/ 	.short	(.L_7 - .L_6)
.L_6:
        /*0004*/ 	.word	0x00000082


	//----- nvinfo : EIATTR_KPARAM_INFO
	.align		4
.L_7:
        /*0008*/ 	.byte	0x04, 0x17
        /*000a*/ 	.short	(.L_9 - .L_8)
.L_8:
        /*000c*/ 	.word	0x00000000
        /*0010*/ 	.short	0x0003
        /*0012*/ 	.short	0x0018
        /*0014*/ 	.byte	0x00, 0xf0, 0x11, 0x00


	//----- nvinfo : EIATTR_KPARAM_INFO
	.align		4
.L_9:
        /*0018*/ 	.byte	0x04, 0x17
        /*001a*/ 	.short	(.L_11 - .L_10)
.L_10:
        /*001c*/ 	.word	0x00000000
        /*0020*/ 	.short	0x0002
        /*0022*/ 	.short	0x0010
        /*0024*/ 	.byte	0x00, 0xf5, 0x21, 0x00


	//----- nvinfo : EIATTR_KPARAM_INFO
	.align		4
.L_11:
        /*0028*/ 	.byte	0x04, 0x17
        /*002a*/ 	.short	(.L_13 - .L_12)
.L_12:
        /*002c*/ 	.word	0x00000000
        /*0030*/ 	.short	0x0001
        /*0032*/ 	.short	0x0008
        /*0034*/ 	.byte	0x00, 0xf5, 0x21, 0x00


	//----- nvinfo : EIATTR_KPARAM_INFO
	.align		4
.L_13:
        /*0038*/ 	.byte	0x04, 0x17
        /*003a*/ 	.short	(.L_15 - .L_14)
.L_14:
        /*003c*/ 	.word	0x00000000
        /*0040*/ 	.short	0x0000
        /*0042*/ 	.short	0x0000
        /*0044*/ 	.byte	0x00, 0xf5, 0x21, 0x00


	//----- nvinfo : EIATTR_SPARSE_MMA_MASK
	.align		4
.L_15:
        /*0048*/ 	.byte	0x03, 0x50
        /*004a*/ 	.short	0x0000


	//----- nvinfo : EIATTR_MAXREG_COUNT
	.align		4
        /*004c*/ 	.byte	0x03, 0x1b
        /*004e*/ 	.short	0x00ff


	//----- nvinfo : EIATTR_MERCURY_ISA_VERSION
	.align		4
        /*0050*/ 	.byte	0x03, 0x5f
        /*0052*/ 	.short	0x0101


	//----- nvinfo : EIATTR_VRC_CTA_INIT_COUNT
	.align		4
        /*0054*/ 	.byte	0x02, 0x4a
	.zero		1
	.zero		1


	//----- nvinfo : EIATTR_EXIT_INSTR_OFFSETS
	.align		4
        /*0058*/ 	.byte	0x04, 0x1c
        /*005a*/ 	.short	(.L_17 - .L_16)


	//   ....[0]....
.L_16:
        /*005c*/ 	.word	0x000000c0


	//   ....[1]....
        /*0060*/ 	.word	0x00000aa0


	//----- nvinfo : EIATTR_CBANK_PARAM_SIZE
	.align		4
.L_17:
        /*0064*/ 	.byte	0x03, 0x19
        /*0066*/ 	.short	0x001c


	//----- nvinfo : EIATTR_PARAM_CBANK
	.align		4
        /*0068*/ 	.byte	0x04, 0x0a
        /*006a*/ 	.short	(.L_19 - .L_18)
	.align		4
.L_18:
        /*006c*/ 	.word	index@(.nv.constant0._Z21matrix_multiplicationPfS_S_i)
        /*0070*/ 	.short	0x0380
        /*0072*/ 	.short	0x001c


	//----- nvinfo : EIATTR_SW_WAR
	.align		4
.L_19:
        /*0074*/ 	.byte	0x04, 0x36
        /*0076*/ 	.short	(.L_21 - .L_20)
.L_20:
        /*0078*/ 	.word	0x00000008
.L_21:


//--------------------- .nv.callgraph             --------------------------
	.section	.nv.callgraph,"",@"SHT_CUDA_CALLGRAPH"
	.align	4
	.sectionentsize	8
	.align		4
        /*0000*/ 	.word	0x00000000
	.align		4
        /*0004*/ 	.word	0xffffffff
	.align		4
        /*0008*/ 	.word	0x00000000
	.align		4
        /*000c*/ 	.word	0xfffffffe
	.align		4
        /*0010*/ 	.word	0x00000000
	.align		4
        /*0014*/ 	.word	0xfffffffd
	.align		4
        /*0018*/ 	.word	0x00000000
	.align		4
        /*001c*/ 	.word	0xfffffffc


//--------------------- .text._Z21matrix_multiplicationPfS_S_i --------------------------
	.section	.text._Z21matrix_multiplicationPfS_S_i,"ax",@progbits
	.align	128
        .global         _Z21matrix_multiplicationPfS_S_i
        .type           _Z21matrix_multiplicationPfS_S_i,@function
        .size           _Z21matrix_multiplicationPfS_S_i,(.L_x_5 - _Z21matrix_multiplicationPfS_S_i)
        .other          _Z21matrix_multiplicationPfS_S_i,@"STO_CUDA_ENTRY STV_DEFAULT"
_Z21matrix_multiplicationPfS_S_i:
.text._Z21matrix_multiplicationPfS_S_i:
[----:B------:R-:W-:Y:S01]  /*0000*/  LDC R1, c[0x0][0x37c] ;  /* 0x0000df00ff017b82 */ /* 0x000fe20000000800 */
[----:B------:R-:W0:Y:S01]  /*0010*/  S2R R0, SR_TID.X ;  /* 0x0000000000007919 */ /* 0x000e220000002100 */
[----:B------:R-:W0:Y:S01]  /*0020*/  LDCU UR4, c[0x0][0x360] ;  /* 0x00006c00ff0477ac */ /* 0x000e220008000800 */
[----:B------:R-:W0:Y:S01]  /*0030*/  S2R R3, SR_CTAID.X ;  /* 0x0000000000037919 */ /* 0x000e220000002500 */
[----:B------:R-:W1:Y:S01]  /*0040*/  LDCU UR5, c[0x0][0x364] ;  /* 0x00006c80ff0577ac */ /* 0x000e620008000800 */
[----:B------:R-:W1:Y:S01]  /*0050*/  S2R R13, SR_TID.Y ;  /* 0x00000000000d7919 */ /* 0x000e620000002200 */
[----:B------:R-:W2:Y:S01]  /*0060*/  LDCU UR20, c[0x0][0x398] ;  /* 0x00007300ff1477ac */ /* 0x000ea20008000800 */
[----:B------:R-:W1:Y:S01]  /*0070*/  S2R R2, SR_CTAID.Y ;  /* 0x0000000000027919 */ /* 0x000e620000002600 */
[----:B0-----:R-:W-:Y:S02]  /*0080*/  IMAD R0, R3, UR4, R0 ;  /* 0x0000000403007c24 */ /* 0x001fe4000f8e0200 */
[----:B-1----:R-:W-:-:S05]  /*0090*/  IMAD R13, R2, UR5, R13 ;  /* 0x00000005020d7c24 */ /* 0x002fca000f8e020d */
[----:B------:R-:W-:-:S04]  /*00a0*/  VIMNMX R2, PT, PT, R0, R13, !PT ;  /* 0x0000000d00027248 */ /* 0x000fc80007fe0100 */
[----:B--2---:R-:W-:-:S13]  /*00b0*/  ISETP.GE.AND P0, PT, R2, UR20, PT ;  /* 0x0000001402007c0c */ /* 0x004fda000bf06270 */
[----:B------:R-:W-:Y:S05]  /*00c0*/  @P0 EXIT ;  /* 0x000000000000094d */ /* 0x000fea0003800000 */
[----:B------:R-:W-:Y:S01]  /*00d0*/  UISETP.GE.U32.AND UP0, UPT, UR20, 0x8, UPT ;  /* 0x000000081400788c */ /* 0x000fe2000bf06070 */
[----:B------:R-:W-:Y:S02]  /*00e0*/  HFMA2 R12, -RZ, RZ, 0, 0 ;  /* 0x00000000ff0c7431 */ /* 0x000fe400000001ff */
[----:B------:R-:W-:Y:S01]  /*00f0*/  IMAD R13, R13, UR20, RZ ;  /* 0x000000140d0d7c24 */ /* 0x000fe2000f8e02ff */
[----:B------:R-:W-:Y:S01]  /*0100*/  UMOV UR4, URZ ;  /* 0x000000ff00047c82 */ /* 0x000fe20008000000 */
[----:B------:R-:W0:Y:S04]  /*0110*/  LDCU.64 UR18, c[0x0][0x358] ;  /* 0x00006b00ff1277ac */ /* 0x000e280008000a00 */
[----:B------:R-:W-:Y:S05]  /*0120*/  BRA.U !UP0, `(.L_x_0) ;  /* 0x0000000508007547 */ /* 0x000fea000b800000 */
[----:B------:R-:W1:Y:S01]  /*0130*/  LDC.64 R2, c[0x0][0x388] ;  /* 0x0000e200ff027b82 */ /* 0x000e620000000a00 */
[----:B------:R-:W2:Y:S01]  /*0140*/  LDCU.64 UR22, c[0x0][0x390] ;  /* 0x00007200ff1677ac */ /* 0x000ea20008000a00 */
[----:B------:R-:W-:Y:S02]  /*0150*/  MOV R12, RZ ;  /* 0x000000ff000c7202 */ /* 0x000fe40000000f00 */
[----:B------:R-:W-:Y:S01]  /*0160*/  MOV R14, R0 ;  /* 0x00000000000e7202 */ /* 0x000fe20000000f00 */
[----:B------:R-:W-:-:S04]  /*0170*/  ULOP3.LUT UR4, UR20, 0x7ffffff8, URZ, 0xc0, !UPT ;  /* 0x7ffffff814047892 */ /* 0x000fc8000f8ec0ff */
[----:B------:R-:W-:Y:S02]  /*0180*/  UIADD3 UR5, UPT, UPT, -UR4, URZ, URZ ;  /* 0x000000ff04057290 */ /* 0x000fe4000fffe1ff */
[----:B--2---:R-:W-:Y:S02]  /*0190*/  UIMAD.WIDE UR6, UR20, 0x8, UR22 ;  /* 0x00000008140678a5 */ /* 0x004fe4000f8e0216 */
[----:B------:R-:W-:Y:S02]  /*01a0*/  UIMAD.WIDE UR8, UR20, 0xc, UR22 ;  /* 0x0000000c140878a5 */ /* 0x000fe4000f8e0216 */
[----:B------:R-:W-:Y:S01]  /*01b0*/  UIMAD.WIDE UR10, UR20, 0x10, UR22 ;  /* 0x00000010140a78a5 */ /* 0x000fe2000f8e0216 */
[----:B-1----:R-:W-:Y:S01]  /*01c0*/  IMAD.WIDE.U32 R2, R13, 0x4, R2 ;  /* 0x000000040d027825 */ /* 0x002fe200078e0002 */
[----:B------:R-:W-:Y:S02]  /*01d0*/  UIMAD.WIDE UR12, UR20, 0x14, UR22 ;  /* 0x00000014140c78a5 */ /* 0x000fe4000f8e0216 */
[----:B------:R-:W-:Y:S01]  /*01e0*/  UIMAD.WIDE UR14, UR20, 0x18, UR22 ;  /* 0x00000018140e78a5 */ /* 0x000fe2000f8e0216 */
[----:B------:R-:W-:Y:S01]  /*01f0*/  IADD3 R2, P0, PT, R2, 0x10, RZ ;  /* 0x0000001002027810 */ /* 0x000fe20007f1e0ff */
[----:B------:R-:W-:-:S03]  /*0200*/  UIMAD.WIDE UR16, UR20, 0x1c, UR22 ;  /* 0x0000001c141078a5 */ /* 0x000fc6000f8e0216 */
[----:B------:R-:W-:-:S09]  /*0210*/  IADD3.X R3, PT, PT, RZ, R3, RZ, P0, !PT ;  /* 0x00000003ff037210 */ /* 0x000fd200007fe4ff */
.L_x_1:
[----:B------:R-:W-:Y:S01]  /*0220*/  UIMAD.WIDE UR24, UR20, 0x4, UR22 ;  /* 0x00000004141878a5 */ /* 0x000fe2000f8e0216 */
[----:B------:R-:W-:Y:S01]  /*0230*/  MOV R23, 0x4 ;  /* 0x0000000400177802 */ /* 0x000fe20000000f00 */
[----:B------:R-:W-:Y:S01]  /*0240*/  HFMA2 R25, -RZ, RZ, 0, 2.384185791015625e-07 ;  /* 0x00000004ff197431 */ /* 0x000fe200000001ff */
[----:B0-----:R-:W2:Y:S03]  /*0250*/  LDG.E R21, desc[UR18][R2.64+-0x10] ;  /* 0xfffff01202157981 */ /* 0x001ea6000c1e1900 */
[----:B------:R-:W-:Y:S01]  /*0260*/  IMAD.WIDE R22, R14, R23, UR22 ;  /* 0x000000160e167e25 */ /* 0x000fe2000f8e0217 */
[----:B------:R-:W-:Y:S01]  /*0270*/  MOV R8, UR24 ;  /* 0x0000001800087c02 */ /* 0x000fe20008000f00 */
[----:B------:R-:W3:Y:S01]  /*0280*/  LDG.E R19, desc[UR18][R2.64+-0xc] ;  /* 0xfffff41202137981 */ /* 0x000ee2000c1e1900 */
[----:B------:R-:W-:-:S03]  /*0290*/  MOV R9, UR25 ;  /* 0x0000001900097c02 */ /* 0x000fc60008000f00 */
[----:B------:R-:W2:Y:S01]  /*02a0*/  LDG.E R22, desc[UR18][R22.64] ;  /* 0x0000001216167981 */ /* 0x000ea2000c1e1900 */
[----:B------:R-:W-:Y:S02]  /*02b0*/  IMAD.MOV.U32 R11, RZ, RZ, 0x4 ;  /* 0x00000004ff0b7424 */ /* 0x000fe400078e00ff */
[----:B------:R-:W-:-:S04]  /*02c0*/  IMAD.WIDE R8, R14, 0x4, R8 ;  /* 0x000000040e087825 */ /* 0x000fc800078e0208 */
[----:B------:R-:W-:Y:S01]  /*02d0*/  HFMA2 R7, -RZ, RZ, 0, 2.384185791015625e-07 ;  /* 0x00000004ff077431 */ /* 0x000fe200000001ff */
[----:B------:R-:W-:Y:S01]  /*02e0*/  MOV R5, 0x4 ;  /* 0x0000000400057802 */ /* 0x000fe20000000f00 */
[----:B------:R-:W4:Y:S01]  /*02f0*/  LDG.E R17, desc[UR18][R2.64+-0x8] ;  /* 0xfffff81202117981 */ /* 0x000f22000c1e1900 */
[----:B------:R-:W-:-:S03]  /*0300*/  IMAD.WIDE R24, R14, R25, UR6 ;  /* 0x000000060e187e25 */ /* 0x000fc6000f8e0219 */
[----:B------:R0:W3:Y:S01]  /*0310*/  LDG.E R20, desc[UR18][R8.64] ;  /* 0x0000001208147981 */ /* 0x0000e2000c1e1900 */
[----:B------:R-:W-:-:S03]  /*0320*/  IMAD.WIDE R10, R14, R11, UR8 ;  /* 0x000000080e0a7e25 */ /* 0x000fc6000f8e020b */
[----:B------:R-:W4:Y:S01]  /*0330*/  LDG.E R18, desc[UR18][R24.64] ;  /* 0x0000001218127981 */ /* 0x000f22000c1e1900 */
[----:B------:R-:W-:-:S04]  /*0340*/  IMAD.WIDE R4, R14, R5, UR10 ;  /* 0x0000000a0e047e25 */ /* 0x000fc8000f8e0205 */
[----:B------:R-:W-:Y:S01]  /*0350*/  HFMA2 R27, -RZ, RZ, 0, 2.384185791015625e-07 ;  /* 0x00000004ff1b7431 */ /* 0x000fe200000001ff */
[----:B------:R1:W5:Y:S01]  /*0360*/  LDG.E R16, desc[UR18][R10.64] ;  /* 0x000000120a107981 */ /* 0x000362000c1e1900 */
[C---:B------:R-:W-:Y:S01]  /*0370*/  IMAD.WIDE R6, R14.reuse, R7, UR12 ;  /* 0x0000000c0e067e25 */ /* 0x040fe2000f8e0207 */
[----:B0-----:R-:W-:Y:S02]  /*0380*/  MOV R9, 0x4 ;  /* 0x0000000400097802 */ /* 0x001fe40000000f00 */
[----:B------:R-:W5:Y:S04]  /*0390*/  LDG.E R15, desc[UR18][R2.64+-0x4] ;  /* 0xfffffc12020f7981 */ /* 0x000f68000c1e1900 */
[----:B------:R0:W5:Y:S01]  /*03a0*/  LDG.E R4, desc[UR18][R4.64] ;  /* 0x0000001204047981 */ /* 0x000162000c1e1900 */
[----:B------:R-:W-:-:S03]  /*03b0*/  IMAD.WIDE R8, R14, R9, UR14 ;  /* 0x0000000e0e087e25 */ /* 0x000fc6000f8e0209 */
[----:B------:R-:W5:Y:S01]  /*03c0*/  LDG.E R23, desc[UR18][R2.64] ;  /* 0x0000001202177981 */ /* 0x000f62000c1e1900 */
[----:B-1----:R-:W-:-:S03]  /*03d0*/  IMAD.WIDE R10, R14, R27, UR16 ;  /* 0x000000100e0a7e25 */ /* 0x002fc6000f8e021b */
[----:B------:R-:W5:Y:S04]  /*03e0*/  LDG.E R7, desc[UR18][R6.64] ;  /* 0x0000001206077981 */ /* 0x000f68000c1e1900 */
[----:B------:R-:W5:Y:S04]  /*03f0*/  LDG.E R24, desc[UR18][R2.64+0x4] ;  /* 0x0000041202187981 */ /* 0x000f68000c1e1900 */
[----:B------:R-:W5:Y:S04]  /*0400*/  LDG.E R8, desc[UR18][R8.64] ;  /* 0x0000001208087981 */ /* 0x000f68000c1e1900 */
[----:B------:R-:W5:Y:S04]  /*0410*/  LDG.E R25, desc[UR18][R2.64+0x8] ;  /* 0x0000081202197981 */ /* 0x000f68000c1e1900 */
[----:B------:R-:W5:Y:S04]  /*0420*/  LDG.E R10, desc[UR18][R10.64] ;  /* 0x000000120a0a7981 */ /* 0x000f68000c1e1900 */
[----:B------:R1:W5:Y:S01]  /*0430*/  LDG.E R27, desc[UR18][R2.64+0xc] ;  /* 0x00000c12021b7981 */ /* 0x000362000c1e1900 */
[----:B------:R-:W-:-:S04]  /*0440*/  UIADD3 UR5, UPT, UPT, UR5, 0x8, URZ ;  /* 0x0000000805057890 */ /* 0x000fc8000fffe0ff */
[----:B------:R-:W-:Y:S01]  /*0450*/  UISETP.NE.AND UP0, UPT, UR5, URZ, UPT ;  /* 0x000000ff0500728c */ /* 0x000fe2000bf05270 */
[----:B0-----:R-:W-:Y:S02]  /*0460*/  MOV R5, UR20 ;  /* 0x0000001400057c02 */ /* 0x001fe40008000f00 */
[----:B-1----:R-:W-:-:S03]  /*0470*/  IADD3 R2, P0, PT, R2, 0x20, RZ ;  /* 0x0000002002027810 */ /* 0x002fc60007f1e0ff */
[----:B------:R-:W-:Y:S01]  /*0480*/  IMAD R14, R5, 0x8, R14 ;  /* 0x00000008050e7824 */ /* 0x000fe200078e020e */
[----:B------:R-:W-:Y:S01]  /*0490*/  IADD3.X R3, PT, PT, RZ, R3, RZ, P0, !PT ;  /* 0x00000003ff037210 */ /* 0x000fe200007fe4ff */
[----:B--2---:R-:W-:-:S04]  /*04a0*/  FFMA R22, R21, R22, R12 ;  /* 0x0000001615167223 */ /* 0x004fc8000000000c */
[----:B---3--:R-:W-:-:S04]  /*04b0*/  FFMA R20, R19, R20, R22 ;  /* 0x0000001413147223 */ /* 0x008fc80000000016 */
[----:B----4-:R-:W-:-:S04]  /*04c0*/  FFMA R18, R17, R18, R20 ;  /* 0x0000001211127223 */ /* 0x010fc80000000014 */
[----:B-----5:R-:W-:-:S04]  /*04d0*/  FFMA R16, R15, R16, R18 ;  /* 0x000000100f107223 */ /* 0x020fc80000000012 */
[----:B------:R-:W-:-:S04]  /*04e0*/  FFMA R23, R23, R4, R16 ;  /* 0x0000000417177223 */ /* 0x000fc80000000010 */
[----:B------:R-:W-:-:S04]  /*04f0*/  FFMA R24, R24, R7, R23 ;  /* 0x0000000718187223 */ /* 0x000fc80000000017 */
[----:B------:R-:W-:-:S04]  /*0500*/  FFMA R8, R25, R8, R24 ;  /* 0x0000000819087223 */ /* 0x000fc80000000018 */
[----:B------:R-:W-:Y:S01]  /*0510*/  FFMA R12, R27, R10, R8 ;  /* 0x0000000a1b0c7223 */ /* 0x000fe20000000008 */
[----:B------:R-:W-:Y:S06]  /*0520*/  BRA.U UP0, `(.L_x_1) ;  /* 0xfffffffd003c7547 */ /* 0x000fec000b83ffff */
.L_x_0:
[----:B------:R-:W-:-:S04]  /*0530*/  ULOP3.LUT UR6, UR20, 0x7, URZ, 0xc0, !UPT ;  /* 0x0000000714067892 */ /* 0x000fc8000f8ec0ff */
[----:B------:R-:W-:-:S09]  /*0540*/  UISETP.NE.AND UP0, UPT, UR6, URZ, UPT ;  /* 0x000000ff0600728c */ /* 0x000fd2000bf05270 */
[----:B------:R-:W-:Y:S05]  /*0550*/  BRA.U !UP0, `(.L_x_2) ;  /* 0x0000000508407547 */ /* 0x000fea000b800000 */
[----:B------:R-:W-:Y:S02]  /*0560*/  UISETP.GE.U32.AND UP0, UPT, UR6, 0x4, UPT ;  /* 0x000000040600788c */ /* 0x000fe4000bf06070 */
[----:B------:R-:W-:-:S04]  /*0570*/  ULOP3.LUT UR5, UR20, 0x3, URZ, 0xc0, !UPT ;  /* 0x0000000314057892 */ /* 0x000fc8000f8ec0ff */
[----:B------:R-:W-:-:S03]  /*0580*/  UISETP.NE.AND UP1, UPT, UR5, URZ, UPT ;  /* 0x000000ff0500728c */ /* 0x000fc6000bf25270 */
[----:B------:R-:W-:Y:S08]  /*0590*/  BRA.U !UP0, `(.L_x_3) ;  /* 0x00000001087c7547 */ /* 0x000ff0000b800000 */
[----:B------:R-:W1:Y:S01]  /*05a0*/  LDC.64 R6, c[0x0][0x390] ;  /* 0x0000e400ff067b82 */ /* 0x000e620000000a00 */
[----:B------:R-:W2:Y:S01]  /*05b0*/  LDCU.64 UR6, c[0x0][0x388] ;  /* 0x00007100ff0677ac */ /* 0x000ea20008000a00 */
[----:B------:R-:W-:Y:S02]  /*05c0*/  MOV R9, UR4 ;  /* 0x0000000400097c02 */ /* 0x000fe40008000f00 */
[C---:B------:R-:W-:Y:S02]  /*05d0*/  IADD3 R3, PT, PT, R13.reuse, UR4, RZ ;  /* 0x000000040d037c10 */ /* 0x040fe4000fffe0ff */
[----:B------:R-:W-:Y:S01]  /*05e0*/  IADD3 R10, P0, PT, R13, UR4, RZ ;  /* 0x000000040d0a7c10 */ /* 0x000fe2000ff1e0ff */
[----:B------:R-:W-:Y:S01]  /*05f0*/  IMAD R9, R9, UR20, R0 ;  /* 0x0000001409097c24 */ /* 0x000fe2000f8e0200 */
[----:B------:R-:W3:Y:S01]  /*0600*/  LDC.64 R4, c[0x0][0x388] ;  /* 0x0000e200ff047b82 */ /* 0x000ee20000000a00 */
[----:B------:R-:W-:Y:S02]  /*0610*/  MOV R11, UR20 ;  /* 0x00000014000b7c02 */ /* 0x000fe40008000f00 */
[----:B------:R-:W-:Y:S01]  /*0620*/  MOV R15, UR20 ;  /* 0x00000014000f7c02 */ /* 0x000fe20008000f00 */
[----:B-1----:R-:W-:Y:S01]  /*0630*/  IMAD.WIDE R6, R9, 0x4, R6 ;  /* 0x0000000409067825 */ /* 0x002fe200078e0206 */
[----:B------:R-:W-:-:S05]  /*0640*/  MOV R9, UR20 ;  /* 0x0000001400097c02 */ /* 0x000fca0008000f00 */
[----:B------:R-:W-:Y:S02]  /*0650*/  IMAD.WIDE R8, R9, 0x4, R6 ;  /* 0x0000000409087825 */ /* 0x000fe400078e0206 */
[----:B0-----:R-:W4:Y:S02]  /*0660*/  LDG.E R6, desc[UR18][R6.64] ;  /* 0x0000001206067981 */ /* 0x001f24000c1e1900 */
[----:B---3--:R-:W-:Y:S01]  /*0670*/  IMAD.WIDE.U32 R4, R3, 0x4, R4 ;  /* 0x0000000403047825 */ /* 0x008fe200078e0004 */
[----:B------:R-:W-:Y:S01]  /*0680*/  IADD3.X R3, PT, PT, RZ, RZ, RZ, P0, !PT ;  /* 0x000000ffff037210 */ /* 0x000fe200007fe4ff */
[----:B------:R-:W3:Y:S01]  /*0690*/  LDG.E R17, desc[UR18][R8.64] ;  /* 0x0000001208117981 */ /* 0x000ee2000c1e1900 */
[----:B--2---:R-:W-:-:S03]  /*06a0*/  LEA R2, P0, R10, UR6, 0x2 ;  /* 0x000000060a027c11 */ /* 0x004fc6000f8010ff */
[----:B------:R-:W4:Y:S01]  /*06b0*/  LDG.E R5, desc[UR18][R4.64] ;  /* 0x0000001204057981 */ /* 0x000f22000c1e1900 */
[----:B------:R-:W-:Y:S01]  /*06c0*/  LEA.HI.X R3, R10, UR7, R3, 0x2, P0 ;  /* 0x000000070a037c11 */ /* 0x000fe200080f1403 */
[----:B------:R-:W-:-:S04]  /*06d0*/  IMAD.WIDE R10, R11, 0x4, R8 ;  /* 0x000000040b0a7825 */ /* 0x000fc800078e0208 */
[----:B------:R-:W3:Y:S01]  /*06e0*/  LDG.E R16, desc[UR18][R2.64+0x4] ;  /* 0x0000041202107981 */ /* 0x000ee2000c1e1900 */
[----:B------:R-:W-:-:S03]  /*06f0*/  IMAD.WIDE R14, R15, 0x4, R10 ;  /* 0x000000040f0e7825 */ /* 0x000fc600078e020a */
[----:B------:R-:W2:Y:S04]  /*0700*/  LDG.E R19, desc[UR18][R10.64] ;  /* 0x000000120a137981 */ /* 0x000ea8000c1e1900 */
[----:B------:R-:W2:Y:S04]  /*0710*/  LDG.E R18, desc[UR18][R2.64+0x8] ;  /* 0x0000081202127981 */ /* 0x000ea8000c1e1900 */
[----:B------:R-:W5:Y:S04]  /*0720*/  LDG.E R20, desc[UR18][R2.64+0xc] ;  /* 0x00000c1202147981 */ /* 0x000f68000c1e1900 */
[----:B------:R-:W5:Y:S01]  /*0730*/  LDG.E R14, desc[UR18][R14.64] ;  /* 0x000000120e0e7981 */ /* 0x000f62000c1e1900 */
[----:B------:R-:W-:Y:S01]  /*0740*/  UIADD3 UR4, UPT, UPT, UR4, 0x4, URZ ;  /* 0x0000000404047890 */ /* 0x000fe2000fffe0ff */
[----:B----4-:R-:W-:-:S04]  /*0750*/  FFMA R5, R5, R6, R12 ;  /* 0x0000000605057223 */ /* 0x010fc8000000000c */
[----:B---3--:R-:W-:-:S04]  /*0760*/  FFMA R5, R16, R17, R5 ;  /* 0x0000001110057223 */ /* 0x008fc80000000005 */
[----:B--2---:R-:W-:-:S04]  /*0770*/  FFMA R5, R18, R19, R5 ;  /* 0x0000001312057223 */ /* 0x004fc80000000005 */
[----:B-----5:R-:W-:-:S07]  /*0780*/  FFMA R12, R20, R14, R5 ;  /* 0x0000000e140c7223 */ /* 0x020fce0000000005 */
.L_x_3:
[----:B------:R-:W-:Y:S05]  /*0790*/  BRA.U !UP1, `(.L_x_2) ;  /* 0x0000000109b07547 */ /* 0x000fea000b800000 */
[----:B------:R-:W-:Y:S01]  /*07a0*/  UISETP.NE.AND UP0, UPT, UR5, 0x1, UPT ;  /* 0x000000010500788c */ /* 0x000fe2000bf05270 */
[----:B------:R-:W-:Y:S01]  /*07b0*/  MOV R7, UR4 ;  /* 0x0000000400077c02 */ /* 0x000fe20008000f00 */
[----:B------:R-:W-:Y:S02]  /*07c0*/  ULOP3.LUT UR5, UR20, 0x1, URZ, 0xc0, !UPT ;  /* 0x0000000114057892 */ /* 0x000fe4000f8ec0ff */
[----:B------:R-:W-:Y:S02]  /*07d0*/  IMAD.U32 R15, RZ, RZ, UR20 ;  /* 0x00000014ff0f7e24 */ /* 0x000fe4000f8e00ff */
[----:B------:R-:W-:Y:S01]  /*07e0*/  UISETP.NE.U32.AND UP1, UPT, UR5, 0x1, UPT ;  /* 0x000000010500788c */ /* 0x000fe2000bf25070 */
[----:B------:R-:W-:-:S04]  /*07f0*/  PLOP3.LUT P1, PT, PT, PT, UP0, 0x80, 0x8 ;  /* 0x000000000008781c */ /* 0x000fc80003f2f008 */
[----:B------:R-:W1:Y:S01]  /*0800*/  @UP0 LDCU.64 UR6, c[0x0][0x388] ;  /* 0x00007100ff0607ac */ /* 0x000e620008000a00 */
[----:B------:R-:W-:Y:S01]  /*0810*/  PLOP3.LUT P0, PT, PT, PT, UP1, 0x80, 0x8 ;  /* 0x000000000008781c */ /* 0x000fe20003f0f018 */
[----:B------:R-:W2:Y:S01]  /*0820*/  @UP0 LDCU.64 UR8, c[0x0][0x390] ;  /* 0x00007200ff0807ac */ /* 0x000ea20008000a00 */
[----:B------:R-:W3:Y:S06]  /*0830*/  @UP0 LDCU.64 UR10, c[0x0][0x388] ;  /* 0x00007100ff0a07ac */ /* 0x000eec0008000a00 */
[C---:B------:R-:W-:Y:S01]  /*0840*/  @P1 VIADD R3, R13.reuse, UR4 ;  /* 0x000000040d031c36 */ /* 0x040fe20008000000 */
[----:B------:R-:W-:Y:S01]  /*0850*/  @P1 IADD3 R6, P2, PT, R13, UR4, RZ ;  /* 0x000000040d061c10 */ /* 0x000fe2000ff5e0ff */
[----:B------:R-:W4:Y:S01]  /*0860*/  @!UP1 LDCU.64 UR12, c[0x0][0x388] ;  /* 0x00007100ff0c97ac */ /* 0x000f220008000a00 */
[----:B------:R-:W-:Y:S01]  /*0870*/  @UP0 UIADD3 UR4, UPT, UPT, UR4, 0x2, URZ ;  /* 0x0000000204040890 */ /* 0x000fe2000fffe0ff */
[----:B-1----:R-:W-:-:S02]  /*0880*/  MOV R10, UR6 ;  /* 0x00000006000a7c02 */ /* 0x002fc40008000f00 */
[----:B------:R-:W-:Y:S01]  /*0890*/  MOV R11, UR7 ;  /* 0x00000007000b7c02 */ /* 0x000fe20008000f00 */
[----:B------:R-:W1:Y:S01]  /*08a0*/  @!UP1 LDCU.64 UR6, c[0x0][0x390] ;  /* 0x00007200ff0697ac */ /* 0x000e620008000a00 */
[----:B--2---:R-:W-:Y:S02]  /*08b0*/  MOV R4, UR8 ;  /* 0x0000000800047c02 */ /* 0x004fe40008000f00 */
[----:B------:R-:W-:Y:S01]  /*08c0*/  MOV R5, UR9 ;  /* 0x0000000900057c02 */ /* 0x000fe20008000f00 */
[----:B------:R-:W-:-:S04]  /*08d0*/  @P1 IMAD.WIDE.U32 R10, R3, 0x4, R10 ;  /* 0x00000004030a1825 */ /* 0x000fc800078e000a */
[----:B------:R-:W-:Y:S01]  /*08e0*/  @P1 IMAD R3, R7, UR20, R0 ;  /* 0x0000001407031c24 */ /* 0x000fe2000f8e0200 */
[----:B------:R-:W-:Y:S01]  /*08f0*/  @P1 IADD3.X R7, PT, PT, RZ, RZ, RZ, P2, !PT ;  /* 0x000000ffff071210 */ /* 0x000fe200017fe4ff */
[----:B0-----:R-:W2:Y:S01]  /*0900*/  @P1 LDG.E R11, desc[UR18][R10.64] ;  /* 0x000000120a0b1981 */ /* 0x001ea2000c1e1900 */
[C---:B---3--:R-:W-:Y:S01]  /*0910*/  @P1 LEA R2, P2, R6.reuse, UR10, 0x2 ;  /* 0x0000000a06021c11 */ /* 0x048fe2000f8410ff */
[----:B------:R-:W-:Y:S01]  /*0920*/  @P1 IMAD.WIDE R4, R3, 0x4, R4 ;  /* 0x0000000403041825 */ /* 0x000fe200078e0204 */
[----:B------:R-:W-:Y:S02]  /*0930*/  MOV R19, UR4 ;  /* 0x0000000400137c02 */ /* 0x000fe40008000f00 */
[----:B------:R-:W-:Y:S02]  /*0940*/  @P1 LEA.HI.X R3, R6, UR11, R7, 0x2, P2 ;  /* 0x0000000b06031c11 */ /* 0x000fe400090f1407 */
[----:B----4-:R-:W-:Y:S01]  /*0950*/  MOV R6, UR12 ;  /* 0x0000000c00067c02 */ /* 0x010fe20008000f00 */
[----:B------:R-:W-:Y:S01]  /*0960*/  @P1 IMAD.WIDE R14, R15, 0x4, R4 ;  /* 0x000000040f0e1825 */ /* 0x000fe200078e0204 */
[----:B------:R-:W-:Y:S01]  /*0970*/  MOV R7, UR13 ;  /* 0x0000000d00077c02 */ /* 0x000fe20008000f00 */
[----:B------:R-:W2:Y:S01]  /*0980*/  @P1 LDG.E R4, desc[UR18][R4.64] ;  /* 0x0000001204041981 */ /* 0x000ea2000c1e1900 */
[----:B------:R-:W-:Y:S01]  /*0990*/  @!P0 IADD3 R17, PT, PT, R13, UR4, RZ ;  /* 0x000000040d118c10 */ /* 0x000fe2000fffe0ff */
[----:B------:R-:W-:Y:S01]  /*09a0*/  @!P0 IMAD R19, R19, UR20, R0 ;  /* 0x0000001413138c24 */ /* 0x000fe2000f8e0200 */
[----:B-1----:R-:W-:Y:S01]  /*09b0*/  MOV R8, UR6 ;  /* 0x0000000600087c02 */ /* 0x002fe20008000f00 */
[----:B------:R-:W3:Y:S01]  /*09c0*/  @P1 LDG.E R14, desc[UR18][R14.64] ;  /* 0x000000120e0e1981 */ /* 0x000ee2000c1e1900 */
[----:B------:R-:W-:Y:S01]  /*09d0*/  MOV R9, UR7 ;  /* 0x0000000700097c02 */ /* 0x000fe20008000f00 */
[----:B------:R-:W-:-:S02]  /*09e0*/  @!P0 IMAD.WIDE.U32 R6, R17, 0x4, R6 ;  /* 0x0000000411068825 */ /* 0x000fc400078e0006 */
[----:B------:R-:W3:Y:S02]  /*09f0*/  @P1 LDG.E R2, desc[UR18][R2.64+0x4] ;  /* 0x0000041202021981 */ /* 0x000ee4000c1e1900 */
[----:B------:R-:W-:Y:S02]  /*0a00*/  @!P0 IMAD.WIDE R8, R19, 0x4, R8 ;  /* 0x0000000413088825 */ /* 0x000fe400078e0208 */
[----:B------:R-:W4:Y:S04]  /*0a10*/  @!P0 LDG.E R7, desc[UR18][R6.64] ;  /* 0x0000001206078981 */ /* 0x000f28000c1e1900 */
[----:B------:R-:W4:Y:S01]  /*0a20*/  @!P0 LDG.E R8, desc[UR18][R8.64] ;  /* 0x0000001208088981 */ /* 0x000f22000c1e1900 */
[----:B--2---:R-:W-:-:S04]  /*0a30*/  @P1 FFMA R11, R11, R4, R12 ;  /* 0x000000040b0b1223 */ /* 0x004fc8000000000c */
[----:B---3--:R-:W-:-:S04]  /*0a40*/  @P1 FFMA R12, R2, R14, R11 ;  /* 0x0000000e020c1223 */ /* 0x008fc8000000000b */
[----:B----4-:R-:W-:-:S07]  /*0a50*/  @!P0 FFMA R12, R7, R8, R12 ;  /* 0x00000008070c8223 */ /* 0x010fce000000000c */
.L_x_2:
[----:B------:R-:W1:Y:S01]  /*0a60*/  LDC.64 R2, c[0x0][0x380] ;  /* 0x0000e000ff027b82 */ /* 0x000e620000000a00 */
[----:B------:R-:W-:-:S05]  /*0a70*/  IADD3 R13, PT, PT, R0, R13, RZ ;  /* 0x0000000d000d7210 */ /* 0x000fca0007ffe0ff */
[----:B-1----:R-:W-:-:S05]  /*0a80*/  IMAD.WIDE R2, R13, 0x4, R2 ;  /* 0x000000040d027825 */ /* 0x002fca00078e0202 */
[----:B0-----:R-:W-:Y:S01]  /*0a90*/  STG.E desc[UR18][R2.64], R12 ;  /* 0x0000000c02007986 */ /* 0x001fe2000c101912 */
[----:B------:R-:W-:Y:S05]  /*0aa0*/  EXIT ;  /* 0x000000000000794d */ /* 0x000fea0003800000 */
.L_x_4:
[----:B------:R-:W-:-:S00]  /*0ab0*/  BRA `(.L_x_4) ;  /* 0xfffffffc00fc7947 */ /* 0x000fc0000383ffff */
[----:B------:R-:W-:-:S00]  /*0ac0*/  NOP ;  /* 0x0000000000007918 */ /* 0x000fc00000000000 */
        /* <DEDUP_REMOVED lines=11> */
.L_x_5:


//--------------------- .nv.shared.reserved.0     --------------------------
	.section	.nv.shared.reserved.0,"aw",@nobits
	.weak		__nv_reservedSMEM_offset_0_alias
	.size		__nv_reservedSMEM_offset_0_alias, 0, 64
	.other		__nv_reservedSMEM_offset_0_alias,@"STO_CUDA_RESERVED_SHARED STV_DEFAULT"
__nv_reservedSMEM_offset_0_alias:
	.zero		0
	.zero		64


//--------------------- .nv.constant0._Z21matrix_multiplicationPfS_S_i --------------------------
	.section	.nv.constant0._Z21matrix_multiplicationPfS_S_i,"a",@progbits
	.sectionflags	@""
	.align	4
.nv.constant0._Z21matrix_multiplicationPfS_S_i:
	.zero		924


//--------------------- SYMBOLS --------------------------

	.type		.nv.reservedSmem.offset0,@object
	.size		.nv.reservedSmem.offset0,0x4
